//
// Generated by NVIDIA NVVM Compiler
//
// Compiler Build ID: CL-36424714
// Cuda compilation tools, release 13.0, V13.0.88
// Based on NVVM 20.0.0
//

.version 9.0
.target sm_100
.address_size 64

	// .globl	_Z10sieveChunkPhmmPmS0_mmmm

.visible .entry _Z10sieveChunkPhmmPmS0_mmmm(
	.param .u64 .ptr .align 1 _Z10sieveChunkPhmmPmS0_mmmm_param_0,
	.param .u64 _Z10sieveChunkPhmmPmS0_mmmm_param_1,
	.param .u64 _Z10sieveChunkPhmmPmS0_mmmm_param_2,
	.param .u64 .ptr .align 1 _Z10sieveChunkPhmmPmS0_mmmm_param_3,
	.param .u64 .ptr .align 1 _Z10sieveChunkPhmmPmS0_mmmm_param_4,
	.param .u64 _Z10sieveChunkPhmmPmS0_mmmm_param_5,
	.param .u64 _Z10sieveChunkPhmmPmS0_mmmm_param_6,
	.param .u64 _Z10sieveChunkPhmmPmS0_mmmm_param_7,
	.param .u64 _Z10sieveChunkPhmmPmS0_mmmm_param_8
)
{
	.reg .pred 	%p<17>;
	.reg .b16 	%rs<8>;
	.reg .b32 	%r<13>;
	.reg .b64 	%rd<89>;
	.reg .b64 	%fd<6>;

	ld.param.u64 	%rd44, [_Z10sieveChunkPhmmPmS0_mmmm_param_0];
	ld.param.u64 	%rd45, [_Z10sieveChunkPhmmPmS0_mmmm_param_1];
	ld.param.u64 	%rd86, [_Z10sieveChunkPhmmPmS0_mmmm_param_2];
	ld.param.u64 	%rd47, [_Z10sieveChunkPhmmPmS0_mmmm_param_3];
	ld.param.u64 	%rd48, [_Z10sieveChunkPhmmPmS0_mmmm_param_4];
	ld.param.u64 	%rd49, [_Z10sieveChunkPhmmPmS0_mmmm_param_5];
	ld.param.u64 	%rd50, [_Z10sieveChunkPhmmPmS0_mmmm_param_6];
	ld.param.u64 	%rd52, [_Z10sieveChunkPhmmPmS0_mmmm_param_7];
	ld.param.u64 	%rd51, [_Z10sieveChunkPhmmPmS0_mmmm_param_8];
	mov.u32 	%r2, %ctaid.x;
	mov.u32 	%r3, %ntid.x;
	mov.u32 	%r4, %tid.x;
	mad.lo.s32 	%r5, %r2, %r3, %r4;
	cvt.u64.u32 	%rd1, %r5;
	setp.le.u64 	%p1, %rd52, %rd1;
	@%p1 bra 	$L__BB0_22;
	cvta.to.global.u64 	%rd2, %rd44;
	mul.lo.s64 	%rd3, %rd45, %rd1;
	add.s64 	%rd4, %rd2, %rd3;
	add.s64 	%rd53, %rd1, %rd51;
	mad.lo.s64 	%rd54, %rd50, %rd53, %rd50;
	add.s64 	%rd55, %rd54, %rd50;
	or.b64  	%rd5, %rd54, 1;
	and.b64  	%rd56, %rd55, 1;
	add.s64 	%rd57, %rd56, %rd55;
	add.s64 	%rd6, %rd57, -1;
	setp.eq.s64 	%p2, %rd45, 0;
	@%p2 bra 	$L__BB0_14;
	and.b64  	%rd7, %rd45, 15;
	setp.lt.u64 	%p3, %rd45, 16;
	mov.b64 	%rd73, 0;
	@%p3 bra 	$L__BB0_5;
	and.b64  	%rd73, %rd45, -16;
	add.s64 	%rd59, %rd3, %rd2;
	add.s64 	%rd78, %rd59, 7;
	mov.u64 	%rd79, %rd73;
$L__BB0_4:
	.pragma "nounroll";
	mov.b16 	%rs2, 0;
	st.global.u8 	[%rd78+-7], %rs2;
	st.global.u8 	[%rd78+-6], %rs2;
	st.global.u8 	[%rd78+-5], %rs2;
	st.global.u8 	[%rd78+-4], %rs2;
	st.global.u8 	[%rd78+-3], %rs2;
	st.global.u8 	[%rd78+-2], %rs2;
	st.global.u8 	[%rd78+-1], %rs2;
	st.global.u8 	[%rd78], %rs2;
	st.global.u8 	[%rd78+1], %rs2;
	st.global.u8 	[%rd78+2], %rs2;
	st.global.u8 	[%rd78+3], %rs2;
	st.global.u8 	[%rd78+4], %rs2;
	st.global.u8 	[%rd78+5], %rs2;
	st.global.u8 	[%rd78+6], %rs2;
	st.global.u8 	[%rd78+7], %rs2;
	st.global.u8 	[%rd78+8], %rs2;
	add.s64 	%rd79, %rd79, -16;
	add.s64 	%rd78, %rd78, 16;
	setp.eq.s64 	%p4, %rd79, 0;
	@%p4 bra 	$L__BB0_5;
	bra.uni 	$L__BB0_4;
$L__BB0_5:
	setp.eq.s64 	%p5, %rd7, 0;
	@%p5 bra 	$L__BB0_14;
	and.b64  	%rd11, %rd45, 7;
	setp.lt.u64 	%p6, %rd7, 8;
	@%p6 bra 	$L__BB0_8;
	add.s64 	%rd60, %rd4, %rd73;
	mov.b16 	%rs3, 0;
	st.global.u8 	[%rd60], %rs3;
	st.global.u8 	[%rd60+1], %rs3;
	st.global.u8 	[%rd60+2], %rs3;
	st.global.u8 	[%rd60+3], %rs3;
	st.global.u8 	[%rd60+4], %rs3;
	st.global.u8 	[%rd60+5], %rs3;
	st.global.u8 	[%rd60+6], %rs3;
	st.global.u8 	[%rd60+7], %rs3;
	add.s64 	%rd73, %rd73, 8;
$L__BB0_8:
	setp.eq.s64 	%p7, %rd11, 0;
	@%p7 bra 	$L__BB0_14;
	and.b64  	%rd76, %rd45, 3;
	setp.lt.u64 	%p8, %rd11, 4;
	@%p8 bra 	$L__BB0_11;
	add.s64 	%rd61, %rd4, %rd73;
	mov.b16 	%rs4, 0;
	st.global.u8 	[%rd61], %rs4;
	st.global.u8 	[%rd61+1], %rs4;
	st.global.u8 	[%rd61+2], %rs4;
	st.global.u8 	[%rd61+3], %rs4;
	add.s64 	%rd73, %rd73, 4;
$L__BB0_11:
	setp.eq.s64 	%p9, %rd76, 0;
	@%p9 bra 	$L__BB0_14;
	add.s64 	%rd62, %rd73, %rd3;
	add.s64 	%rd77, %rd2, %rd62;
$L__BB0_13:
	.pragma "nounroll";
	mov.b16 	%rs5, 0;
	st.global.u8 	[%rd77], %rs5;
	add.s64 	%rd77, %rd77, 1;
	add.s64 	%rd76, %rd76, -1;
	setp.ne.s64 	%p10, %rd76, 0;
	@%p10 bra 	$L__BB0_13;
$L__BB0_14:
	setp.lt.u64 	%p11, %rd49, 2;
	@%p11 bra 	$L__BB0_21;
	cvt.rn.f64.u64 	%fd1, %rd5;
	cvta.to.global.u64 	%rd22, %rd48;
	mov.b64 	%rd80, 1;
$L__BB0_16:
	shl.b64 	%rd64, %rd80, 3;
	add.s64 	%rd29, %rd22, %rd64;
	ld.global.u64 	%rd85, [%rd29];
	cvt.rn.f64.u64 	%fd2, %rd85;
	div.rn.f64 	%fd3, %fd1, %fd2;
	cvt.rmi.f64.f64 	%fd4, %fd3;
	mul.f64 	%fd5, %fd4, %fd2;
	cvt.rzi.u64.f64 	%rd65, %fd5;
	setp.lt.u64 	%p12, %rd65, %rd5;
	selp.b64 	%rd66, %rd85, 0, %p12;
	add.s64 	%rd83, %rd65, %rd66;
	setp.gt.u64 	%p13, %rd83, %rd6;
	@%p13 bra 	$L__BB0_20;
$L__BB0_17:
	sub.s64 	%rd67, %rd83, %rd5;
	shr.u64 	%rd68, %rd67, 4;
	cvt.u32.u64 	%r6, %rd67;
	shr.u32 	%r7, %r6, 1;
	not.b32 	%r8, %r7;
	and.b32  	%r9, %r8, 7;
	mov.b32 	%r10, 1;
	shl.b32 	%r1, %r10, %r9;
	add.s64 	%rd35, %rd4, %rd68;
	ld.global.u8 	%rs1, [%rd35];
	cvt.u32.u16 	%r11, %rs1;
	and.b32  	%r12, %r11, %r1;
	setp.ne.s32 	%p14, %r12, 0;
	@%p14 bra 	$L__BB0_19;
	cvt.u16.u32 	%rs6, %r1;
	or.b16  	%rs7, %rs1, %rs6;
	add.s64 	%rd86, %rd86, -1;
	st.global.u8 	[%rd35], %rs7;
	ld.global.u64 	%rd85, [%rd29];
$L__BB0_19:
	shl.b64 	%rd69, %rd85, 1;
	add.s64 	%rd83, %rd69, %rd83;
	setp.le.u64 	%p15, %rd83, %rd6;
	@%p15 bra 	$L__BB0_17;
$L__BB0_20:
	add.s64 	%rd80, %rd80, 1;
	setp.ne.s64 	%p16, %rd80, %rd49;
	@%p16 bra 	$L__BB0_16;
$L__BB0_21:
	cvta.to.global.u64 	%rd70, %rd47;
	shl.b64 	%rd71, %rd1, 3;
	add.s64 	%rd72, %rd70, %rd71;
	st.global.u64 	[%rd72], %rd86;
$L__BB0_22:
	ret;

}


// ===== COMPILED SASS (sm_100) =====

	.target	sm_100

	.elftype	@"ET_EXEC"


//--------------------- .note.nv.tkinfo           --------------------------
	.section	.note.nv.tkinfo,"",@"SHT_NOTE"
	.sectionflags	@"SHF_NOTE_NV_TKINFO"
	.tkinfo
        /*0018*/ 	.word	0x00000002
        /*0030*/ 	.string	""
        /*0030*/ 	.string	"ptxas"
        /*0030*/ 	.string	"Cuda compilation tools, release 13.0, V13.0.88"
        /*0030*/ 	.string	"Build cuda_13.0.r13.0/compiler.36424714_0"
        /*0030*/ 	.string	"-arch sm_100 -m 64 "



//--------------------- .note.nv.cuinfo           --------------------------
	.section	.note.nv.cuinfo,"",@"SHT_NOTE"
	.sectionflags	@"SHF_NOTE_NV_CUINFO"
        /*0018*/ 	.short	0x0002
        /*001a*/ 	.short	0x0064
        /*001c*/ 	.short	0x0082
	.zero		2


//--------------------- .nv.info                  --------------------------
	.section	.nv.info,"",@"SHT_CUDA_INFO"
	.align	4


	//----- nvinfo : EIATTR_REGCOUNT
	.align		4
        /*0000*/ 	.byte	0x04, 0x2f
        /*0002*/ 	.short	(.L_1 - .L_0)
	.align		4
.L_0:
        /*0004*/ 	.word	index@(_Z10sieveChunkPhmmPmS0_mmmm)
        /*0008*/ 	.word	0x00000024


	//----- nvinfo : EIATTR_FRAME_SIZE
	.align		4
.L_1:
        /*000c*/ 	.byte	0x04, 0x11
        /*000e*/ 	.short	(.L_3 - .L_2)
	.align		4
.L_2:
        /*0010*/ 	.word	index@($__internal_0_$__cuda_sm20_div_rn_f64_full)
        /*0014*/ 	.word	0x00000000


	//----- nvinfo : EIATTR_FRAME_SIZE
	.align		4
.L_3:
        /*0018*/ 	.byte	0x04, 0x11
        /*001a*/ 	.short	(.L_5 - .L_4)
	.align		4
.L_4:
        /*001c*/ 	.word	index@(_Z10sieveChunkPhmmPmS0_mmmm)
        /*0020*/ 	.word	0x00000000


	//----- nvinfo : EIATTR_MIN_STACK_SIZE
	.align		4
.L_5:
        /*0024*/ 	.byte	0x04, 0x12
        /*0026*/ 	.short	(.L_7 - .L_6)
	.align		4
.L_6:
        /*0028*/ 	.word	index@(_Z10sieveChunkPhmmPmS0_mmmm)
        /*002c*/ 	.word	0x00000000
.L_7:


//--------------------- .nv.compat                --------------------------
	.section	.nv.compat,"",@"SHT_CUDA_COMPAT_INFO"
	.align	4
        /*0000*/ 	.byte	0x02, 0x09, 0x00, 0x00, 0x02, 0x02, 0x01, 0x00, 0x02, 0x05, 0x05, 0x00, 0x03, 0x07, 0x01, 0x01
        /*0010*/ 	.byte	0x02, 0x03, 0x00, 0x00, 0x02, 0x06, 0x01, 0x00, 0x04, 0x0b, 0x08, 0x00, 0x01, 0x00, 0x00, 0x00
        /*0020*/ 	.byte	0x00, 0x00, 0x00, 0x00


//--------------------- .nv.info._Z10sieveChunkPhmmPmS0_mmmm --------------------------
	.section	.nv.info._Z10sieveChunkPhmmPmS0_mmmm,"",@"SHT_CUDA_INFO"
	.sectionflags	@""
	.align	4


	//----- nvinfo : EIATTR_CUDA_API_VERSION
	.align		4
        /*0000*/ 	.byte	0x04, 0x37
        /*0002*/ 	.short	(.L_9 - .L_8)
.L_8:
        /*0004*/ 	.word	0x00000082


	//----- nvinfo : EIATTR_KPARAM_INFO
	.align		4
.L_9:
        /*0008*/ 	.byte	0x04, 0x17
        /*000a*/ 	.short	(.L_11 - .L_10)
.L_10:
        /*000c*/ 	.word	0x00000000
        /*0010*/ 	.short	0x0008
        /*0012*/ 	.short	0x0040
        /*0014*/ 	.byte	0x00, 0xf0, 0x21, 0x00


	//----- nvinfo : EIATTR_KPARAM_INFO
	.align		4
.L_11:
        /*0018*/ 	.byte	0x04, 0x17
        /*001a*/ 	.short	(.L_13 - .L_12)
.L_12:
        /*001c*/ 	.word	0x00000000
        /*0020*/ 	.short	0x0007
        /*0022*/ 	.short	0x0038
        /*0024*/ 	.byte	0x00, 0xf0, 0x21, 0x00


	//----- nvinfo : EIATTR_KPARAM_INFO
	.align		4
.L_13:
        /*0028*/ 	.byte	0x04, 0x17
        /*002a*/ 	.short	(.L_15 - .L_14)
.L_14:
        /*002c*/ 	.word	0x00000000
        /*0030*/ 	.short	0x0006
        /*0032*/ 	.short	0x0030
        /*0034*/ 	.byte	0x00, 0xf0, 0x21, 0x00


	//----- nvinfo : EIATTR_KPARAM_INFO
	.align		4
.L_15:
        /*0038*/ 	.byte	0x04, 0x17
        /*003a*/ 	.short	(.L_17 - .L_16)
.L_16:
        /*003c*/ 	.word	0x00000000
        /*0040*/ 	.short	0x0005
        /*0042*/ 	.short	0x0028
        /*0044*/ 	.byte	0x00, 0xf0, 0x21, 0x00


	//----- nvinfo : EIATTR_KPARAM_INFO
	.align		4
.L_17:
        /*0048*/ 	.byte	0x04, 0x17
        /*004a*/ 	.short	(.L_19 - .L_18)
.L_18:
        /*004c*/ 	.word	0x00000000
        /*0050*/ 	.short	0x0004
        /*0052*/ 	.short	0x0020
        /*0054*/ 	.byte	0x00, 0xf5, 0x21, 0x00


	//----- nvinfo : EIATTR_KPARAM_INFO
	.align		4
.L_19:
        /*0058*/ 	.byte	0x04, 0x17
        /*005a*/ 	.short	(.L_21 - .L_20)
.L_20:
        /*005c*/ 	.word	0x00000000
        /*0060*/ 	.short	0x0003
        /*0062*/ 	.short	0x0018
        /*0064*/ 	.byte	0x00, 0xf5, 0x21, 0x00


	//----- nvinfo : EIATTR_KPARAM_INFO
	.align		4
.L_21:
        /*0068*/ 	.byte	0x04, 0x17
        /*006a*/ 	.short	(.L_23 - .L_22)
.L_22:
        /*006c*/ 	.word	0x00000000
        /*0070*/ 	.short	0x0002
        /*0072*/ 	.short	0x0010
        /*0074*/ 	.byte	0x00, 0xf0, 0x21, 0x00


	//----- nvinfo : EIATTR_KPARAM_INFO
	.align		4
.L_23:
        /*0078*/ 	.byte	0x04, 0x17
        /*007a*/ 	.short	(.L_25 - .L_24)
.L_24:
        /*007c*/ 	.word	0x00000000
        /*0080*/ 	.short	0x0001
        /*0082*/ 	.short	0x0008
        /*0084*/ 	.byte	0x00, 0xf0, 0x21, 0x00


	//----- nvinfo : EIATTR_KPARAM_INFO
	.align		4
.L_25:
        /*0088*/ 	.byte	0x04, 0x17
        /*008a*/ 	.short	(.L_27 - .L_26)
.L_26:
        /*008c*/ 	.word	0x00000000
        /*0090*/ 	.short	0x0000
        /*0092*/ 	.short	0x0000
        /*0094*/ 	.byte	0x00, 0xf5, 0x21, 0x00


	//----- nvinfo : EIATTR_SPARSE_MMA_MASK
	.align		4
.L_27:
        /*0098*/ 	.byte	0x03, 0x50
        /*009a*/ 	.short	0x0000


	//----- nvinfo : EIATTR_MAXREG_COUNT
	.align		4
        /*009c*/ 	.byte	0x03, 0x1b
        /*009e*/ 	.short	0x00ff


	//----- nvinfo : EIATTR_MERCURY_ISA_VERSION
	.align		4
        /*00a0*/ 	.byte	0x03, 0x5f
        /*00a2*/ 	.short	0x0101


	//----- nvinfo : EIATTR_VRC_CTA_INIT_COUNT
	.align		4
        /*00a4*/ 	.byte	0x02, 0x4a
	.zero		1
	.zero		1


	//----- nvinfo : EIATTR_EXIT_INSTR_OFFSETS
	.align		4
        /*00a8*/ 	.byte	0x04, 0x1c
        /*00aa*/ 	.short	(.L_29 - .L_28)


	//   ....[0]....
.L_28:
        /*00ac*/ 	.word	0x00000080


	//   ....[1]....
        /*00b0*/ 	.word	0x00000cf0


	//----- nvinfo : EIATTR_CRS_STACK_SIZE
	.align		4
.L_29:
        /*00b4*/ 	.byte	0x04, 0x1e
        /*00b6*/ 	.short	(.L_31 - .L_30)
.L_30:
        /*00b8*/ 	.word	0x00000000


	//----- nvinfo : EIATTR_CBANK_PARAM_SIZE
	.align		4
.L_31:
        /*00bc*/ 	.byte	0x03, 0x19
        /*00be*/ 	.short	0x0048


	//----- nvinfo : EIATTR_PARAM_CBANK
	.align		4
        /*00c0*/ 	.byte	0x04, 0x0a
        /*00c2*/ 	.short	(.L_33 - .L_32)
	.align		4
.L_32:
        /*00c4*/ 	.word	index@(.nv.constant0._Z10sieveChunkPhmmPmS0_mmmm)
        /*00c8*/ 	.short	0x0380
        /*00ca*/ 	.short	0x0048


	//----- nvinfo : EIATTR_SW_WAR
	.align		4
.L_33:
        /*00cc*/ 	.byte	0x04, 0x36
        /*00ce*/ 	.short	(.L_35 - .L_34)
.L_34:
        /*00d0*/ 	.word	0x00000008
.L_35:


//--------------------- .nv.callgraph             --------------------------
	.section	.nv.callgraph,"",@"SHT_CUDA_CALLGRAPH"
	.align	4
	.sectionentsize	8
	.align		4
        /*0000*/ 	.word	0x00000000
	.align		4
        /*0004*/ 	.word	0xffffffff
	.align		4
        /*0008*/ 	.word	0x00000000
	.align		4
        /*000c*/ 	.word	0xfffffffe
	.align		4
        /*0010*/ 	.word	0x00000000
	.align		4
        /*0014*/ 	.word	0xfffffffd
	.align		4
        /*0018*/ 	.word	0x00000000
	.align		4
        /*001c*/ 	.word	0xfffffffc


//--------------------- .text._Z10sieveChunkPhmmPmS0_mmmm --------------------------
	.section	.text._Z10sieveChunkPhmmPmS0_mmmm,"ax",@progbits
	.align	128
        .global         _Z10sieveChunkPhmmPmS0_mmmm
        .type           _Z10sieveChunkPhmmPmS0_mmmm,@function
        .size           _Z10sieveChunkPhmmPmS0_mmmm,(.L_x_21 - _Z10sieveChunkPhmmPmS0_mmmm)
        .other          _Z10sieveChunkPhmmPmS0_mmmm,@"STO_CUDA_ENTRY STV_DEFAULT"
_Z10sieveChunkPhmmPmS0_mmmm:
.text._Z10sieveChunkPhmmPmS0_mmmm:
[----:B------:R-:W-:Y:S01]  /*0000*/  LDC R1, c[0x0][0x37c] ;  /* 0x0000df00ff017b82 */ /* 0x000fe20000000800 */
[----:B------:R-:W0:Y:S07]  /*0010*/  S2R R3, SR_TID.X ;  /* 0x0000000000037919 */ /* 0x000e2e0000002100 */
[----:B------:R-:W0:Y:S01]  /*0020*/  S2UR UR4, SR_CTAID.X ;  /* 0x00000000000479c3 */ /* 0x000e220000002500 */
[----:B------:R-:W1:Y:S07]  /*0030*/  LDCU.64 UR6, c[0x0][0x3b8] ;  /* 0x00007700ff0677ac */ /* 0x000e6e0008000a00 */
[----:B------:R-:W0:Y:S02]  /*0040*/  LDC R2, c[0x0][0x360] ;  /* 0x0000d800ff027b82 */ /* 0x000e240000000800 */
[----:B0-----:R-:W-:-:S05]  /*0050*/  IMAD R2, R2, UR4, R3 ;  /* 0x0000000402027c24 */ /* 0x001fca000f8e0203 */
[----:B-1----:R-:W-:-:S04]  /*0060*/  ISETP.GE.U32.AND P0, PT, R2, UR6, PT ;  /* 0x0000000602007c0c */ /* 0x002fc8000bf06070 */
[----:B------:R-:W-:-:S13]  /*0070*/  ISETP.GE.U32.AND.EX P0, PT, RZ, UR7, PT, P0 ;  /* 0x00000007ff007c0c */ /* 0x000fda000bf06100 */
[----:B------:R-:W-:Y:S05]  /*0080*/  @P0 EXIT ;  /* 0x000000000000094d */ /* 0x000fea0003800000 */
[----:B------:R-:W0:Y:S01]  /*0090*/  LDCU.64 UR4, c[0x0][0x3c0] ;  /* 0x00007800ff0477ac */ /* 0x000e220008000a00 */
[----:B------:R-:W1:Y:S01]  /*00a0*/  LDC.64 R4, c[0x0][0x3b0] ;  /* 0x0000ec00ff047b82 */ /* 0x000e620000000a00 */
[----:B------:R-:W1:Y:S01]  /*00b0*/  LDCU.64 UR6, c[0x0][0x3b0] ;  /* 0x00007600ff0677ac */ /* 0x000e620008000a00 */
[----:B------:R-:W2:Y:S06]  /*00c0*/  LDCU.64 UR10, c[0x0][0x388] ;  /* 0x00007100ff0a77ac */ /* 0x000eac0008000a00 */
[----:B------:R-:W3:Y:S01]  /*00d0*/  LDC.64 R14, c[0x0][0x380] ;  /* 0x0000e000ff0e7b82 */ /* 0x000ee20000000a00 */
[----:B------:R-:W4:Y:S01]  /*00e0*/  LDCU.64 UR12, c[0x0][0x358] ;  /* 0x00006b00ff0c77ac */ /* 0x000f220008000a00 */
[----:B0-----:R-:W-:-:S05]  /*00f0*/  IADD3 R3, P0, PT, R2, UR4, RZ ;  /* 0x0000000402037c10 */ /* 0x001fca000ff1e0ff */
[----:B------:R-:W-:Y:S01]  /*0100*/  IMAD.X R0, RZ, RZ, UR5, P0 ;  /* 0x00000005ff007e24 */ /* 0x000fe200080e06ff */
[----:B------:R-:W0:Y:S01]  /*0110*/  LDCU.64 UR4, c[0x0][0x390] ;  /* 0x00007200ff0477ac */ /* 0x000e220008000a00 */
[----:B-1----:R-:W-:Y:S01]  /*0120*/  IMAD.WIDE.U32 R4, R3, UR6, R4 ;  /* 0x0000000603047c25 */ /* 0x002fe2000f8e0004 */
[----:B--2---:R-:W-:-:S03]  /*0130*/  UISETP.NE.U32.AND UP0, UPT, UR10, URZ, UPT ;  /* 0x000000ff0a00728c */ /* 0x004fc6000bf05070 */
[----:B------:R-:W-:Y:S01]  /*0140*/  IMAD R6, R0, UR6, RZ ;  /* 0x0000000600067c24 */ /* 0x000fe2000f8e02ff */
[----:B------:R-:W-:Y:S01]  /*0150*/  IADD3 R0, P0, PT, R4, UR6, RZ ;  /* 0x0000000604007c10 */ /* 0x000fe2000ff1e0ff */
[----:B------:R-:W-:Y:S01]  /*0160*/  IMAD R13, R2, UR11, RZ ;  /* 0x0000000b020d7c24 */ /* 0x000fe2000f8e02ff */
[----:B------:R-:W-:Y:S01]  /*0170*/  UISETP.NE.AND.EX UP0, UPT, UR11, URZ, UPT, UP0 ;  /* 0x000000ff0b00728c */ /* 0x000fe2000bf05300 */
[----:B------:R-:W-:Y:S01]  /*0180*/  IMAD R7, R3, UR7, R6 ;  /* 0x0000000703077c24 */ /* 0x000fe2000f8e0206 */
[----:B------:R-:W-:Y:S01]  /*0190*/  LOP3.LUT R3, R0, 0x1, RZ, 0xc0, !PT ;  /* 0x0000000100037812 */ /* 0x000fe200078ec0ff */
[----:B---3--:R-:W-:Y:S01]  /*01a0*/  IMAD.WIDE.U32 R14, R2, UR10, R14 ;  /* 0x0000000a020e7c25 */ /* 0x008fe2000f8e000e */
[----:B------:R-:W-:Y:S02]  /*01b0*/  LOP3.LUT R16, R4, 0x1, RZ, 0xfc, !PT ;  /* 0x0000000104107812 */ /* 0x000fe400078efcff */
[----:B------:R-:W-:Y:S01]  /*01c0*/  IADD3 R3, P1, P2, R3, -0x1, R0 ;  /* 0xffffffff03037810 */ /* 0x000fe20007a3e000 */
[----:B------:R-:W-:-:S02]  /*01d0*/  IMAD.IADD R17, R5, 0x1, R7 ;  /* 0x0000000105117824 */ /* 0x000fc400078e0207 */
[----:B------:R-:W-:Y:S02]  /*01e0*/  IMAD.IADD R6, R15, 0x1, R13 ;  /* 0x000000010f067824 */ /* 0x000fe400078e020d */
[----:B0-----:R-:W-:Y:S01]  /*01f0*/  IMAD.U32 R4, RZ, RZ, UR4 ;  /* 0x00000004ff047e24 */ /* 0x001fe2000f8e00ff */
[----:B------:R-:W-:Y:S01]  /*0200*/  IADD3.X R7, PT, PT, R17, UR7, RZ, P0, !PT ;  /* 0x0000000711077c10 */ /* 0x000fe200087fe4ff */
[----:B------:R-:W-:-:S03]  /*0210*/  IMAD.U32 R5, RZ, RZ, UR5 ;  /* 0x00000005ff057e24 */ /* 0x000fc6000f8e00ff */
[----:B------:R-:W-:Y:S01]  /*0220*/  IADD3.X R7, PT, PT, RZ, -0x1, R7, P1, P2 ;  /* 0xffffffffff077810 */ /* 0x000fe20000fe4407 */
[----:B----4-:R-:W-:Y:S06]  /*0230*/  BRA.U !UP0, `(.L_x_0) ;  /* 0x0000000508687547 */ /* 0x010fec000b800000 */
[----:B------:R-:W-:Y:S02]  /*0240*/  UISETP.GE.U32.AND UP1, UPT, UR10, 0x10, UPT ;  /* 0x000000100a00788c */ /* 0x000fe4000bf26070 */
[----:B------:R-:W-:Y:S02]  /*0250*/  ULOP3.LUT UR8, UR10, 0xf, URZ, 0xc0, !UPT ;  /* 0x0000000f0a087892 */ /* 0x000fe4000f8ec0ff */
[----:B------:R-:W-:Y:S02]  /*0260*/  UISETP.GE.U32.AND.EX UP1, UPT, UR11, URZ, UPT, UP1 ;  /* 0x000000ff0b00728c */ /* 0x000fe4000bf26110 */
[----:B------:R-:W-:Y:S01]  /*0270*/  UISETP.NE.U32.AND UP0, UPT, UR8, URZ, UPT ;  /* 0x000000ff0800728c */ /* 0x000fe2000bf05070 */
[----:B------:R-:W-:Y:S01]  /*0280*/  UMOV UR5, URZ ;  /* 0x000000ff00057c82 */ /* 0x000fe20008000000 */
[----:B------:R-:W-:Y:S02]  /*0290*/  UMOV UR6, URZ ;  /* 0x000000ff00067c82 */ /* 0x000fe40008000000 */
[----:B------:R-:W-:-:S03]  /*02a0*/  UISETP.NE.AND.EX UP0, UPT, URZ, URZ, UPT, UP0 ;  /* 0x000000ffff00728c */ /* 0x000fc6000bf05300 */
[----:B------:R-:W-:Y:S08]  /*02b0*/  BRA.U !UP1, `(.L_x_1) ;  /* 0x00000001097c7547 */ /* 0x000ff0000b800000 */
[----:B------:R-:W0:Y:S01]  /*02c0*/  LDCU UR6, c[0x0][0x38c] ;  /* 0x00007180ff0677ac */ /* 0x000e220008000800 */
[----:B------:R-:W-:Y:S01]  /*02d0*/  IADD3 R0, P0, PT, R14, 0x7, RZ ;  /* 0x000000070e007810 */ /* 0x000fe20007f1e0ff */
[----:B------:R-:W-:-:S04]  /*02e0*/  ULOP3.LUT UR5, UR10, 0xfffffff0, URZ, 0xc0, !UPT ;  /* 0xfffffff00a057892 */ /* 0x000fc8000f8ec0ff */
[----:B------:R-:W-:-:S03]  /*02f0*/  IMAD.X R11, RZ, RZ, R6, P0 ;  /* 0x000000ffff0b7224 */ /* 0x000fc600000e0606 */
[----:B------:R-:W-:Y:S01]  /*0300*/  UMOV UR4, UR5 ;  /* 0x0000000500047c82 */ /* 0x000fe20008000000 */
[----:B0-----:R-:W-:-:S05]  /*0310*/  UMOV UR7, UR6 ;  /* 0x0000000600077c82 */ /* 0x001fca0008000000 */
.L_x_2:
[----:B0-----:R-:W-:Y:S01]  /*0320*/  IMAD.MOV.U32 R8, RZ, RZ, R0 ;  /* 0x000000ffff087224 */ /* 0x001fe200078e0000 */
[----:B------:R-:W-:Y:S01]  /*0330*/  UIADD3 UR4, UP1, UPT, UR4, -0x10, URZ ;  /* 0xfffffff004047890 */ /* 0x000fe2000ff3e0ff */
[----:B------:R-:W-:-:S03]  /*0340*/  IMAD.MOV.U32 R9, RZ, RZ, R11 ;  /* 0x000000ffff097224 */ /* 0x000fc600078e000b */
[----:B------:R-:W-:Y:S01]  /*0350*/  UIADD3.X UR7, UPT, UPT, UR7, -0x1, URZ, UP1, !UPT ;  /* 0xffffffff07077890 */ /* 0x000fe20008ffe4ff */
[----:B------:R-:W-:Y:S01]  /*0360*/  IADD3 R0, P0, PT, R8, 0x10, RZ ;  /* 0x0000001008007810 */ /* 0x000fe20007f1e0ff */
[----:B------:R0:W-:Y:S01]  /*0370*/  STG.E.U8 desc[UR12][R8.64+-0x7], RZ ;  /* 0xfffff9ff08007986 */ /* 0x0001e2000c10110c */
[----:B------:R-:W-:-:S03]  /*0380*/  UISETP.NE.U32.AND UP1, UPT, UR4, URZ, UPT ;  /* 0x000000ff0400728c */ /* 0x000fc6000bf25070 */
[----:B------:R0:W-:Y:S01]  /*0390*/  STG.E.U8 desc[UR12][R8.64+-0x6], RZ ;  /* 0xfffffaff08007986 */ /* 0x0001e2000c10110c */
[----:B------:R-:W-:Y:S01]  /*03a0*/  UISETP.NE.AND.EX UP1, UPT, UR7, URZ, UPT, UP1 ;  /* 0x000000ff0700728c */ /* 0x000fe2000bf25310 */
[----:B------:R-:W-:Y:S02]  /*03b0*/  IMAD.X R11, RZ, RZ, R9, P0 ;  /* 0x000000ffff0b7224 */ /* 0x000fe400000e0609 */
[----:B------:R0:W-:Y:S04]  /*03c0*/  STG.E.U8 desc[UR12][R8.64+-0x5], RZ ;  /* 0xfffffbff08007986 */ /* 0x0001e8000c10110c */
        /* <DEDUP_REMOVED lines=12> */
[----:B------:R0:W-:Y:S01]  /*0490*/  STG.E.U8 desc[UR12][R8.64+0x8], RZ ;  /* 0x000008ff08007986 */ /* 0x0001e2000c10110c */
[----:B------:R-:W-:Y:S05]  /*04a0*/  BRA.U UP1, `(.L_x_2) ;  /* 0xfffffffd019c7547 */ /* 0x000fea000b83ffff */
.L_x_1:
[----:B------:R-:W-:Y:S05]  /*04b0*/  BRA.U !UP0, `(.L_x_0) ;  /* 0x0000000108c87547 */ /* 0x000fea000b800000 */
[----:B------:R-:W-:Y:S02]  /*04c0*/  UISETP.GE.U32.AND UP1, UPT, UR8, 0x8, UPT ;  /* 0x000000080800788c */ /* 0x000fe4000bf26070 */
[----:B------:R-:W-:Y:S02]  /*04d0*/  ULOP3.LUT UR4, UR10, 0x7, URZ, 0xc0, !UPT ;  /* 0x000000070a047892 */ /* 0x000fe4000f8ec0ff */
[----:B------:R-:W-:Y:S02]  /*04e0*/  UISETP.GE.U32.AND.EX UP1, UPT, URZ, URZ, UPT, UP1 ;  /* 0x000000ffff00728c */ /* 0x000fe4000bf26110 */
[----:B------:R-:W-:-:S04]  /*04f0*/  UISETP.NE.U32.AND UP0, UPT, UR4, URZ, UPT ;  /* 0x000000ff0400728c */ /* 0x000fc8000bf05070 */
[----:B------:R-:W-:-:S03]  /*0500*/  UISETP.NE.AND.EX UP0, UPT, URZ, URZ, UPT, UP0 ;  /* 0x000000ffff00728c */ /* 0x000fc6000bf05300 */
[----:B------:R-:W-:Y:S08]  /*0510*/  BRA.U !UP1, `(.L_x_3) ;  /* 0x0000000109307547 */ /* 0x000ff0000b800000 */
[----:B0-----:R-:W-:Y:S01]  /*0520*/  IADD3 R8, P0, PT, R14, UR5, RZ ;  /* 0x000000050e087c10 */ /* 0x001fe2000ff1e0ff */
[----:B------:R-:W-:-:S03]  /*0530*/  UIADD3 UR5, UP1, UPT, UR5, 0x8, URZ ;  /* 0x0000000805057890 */ /* 0x000fc6000ff3e0ff */
[----:B------:R-:W-:Y:S01]  /*0540*/  IADD3.X R9, PT, PT, R6, UR6, RZ, P0, !PT ;  /* 0x0000000606097c10 */ /* 0x000fe200087fe4ff */
[----:B------:R-:W-:-:S04]  /*0550*/  UIADD3.X UR6, UPT, UPT, URZ, UR6, URZ, UP1, !UPT ;  /* 0x00000006ff067290 */ /* 0x000fc80008ffe4ff */
[----:B------:R1:W-:Y:S04]  /*0560*/  STG.E.U8 desc[UR12][R8.64], RZ ;  /* 0x000000ff08007986 */ /* 0x0003e8000c10110c */
[----:B------:R1:W-:Y:S04]  /*0570*/  STG.E.U8 desc[UR12][R8.64+0x1], RZ ;  /* 0x000001ff08007986 */ /* 0x0003e8000c10110c */
[----:B------:R1:W-:Y:S04]  /*0580*/  STG.E.U8 desc[UR12][R8.64+0x2], RZ ;  /* 0x000002ff08007986 */ /* 0x0003e8000c10110c */
[----:B------:R1:W-:Y:S04]  /*0590*/  STG.E.U8 desc[UR12][R8.64+0x3], RZ ;  /* 0x000003ff08007986 */ /* 0x0003e8000c10110c */
[----:B------:R1:W-:Y:S04]  /*05a0*/  STG.E.U8 desc[UR12][R8.64+0x4], RZ ;  /* 0x000004ff08007986 */ /* 0x0003e8000c10110c */
[----:B------:R1:W-:Y:S04]  /*05b0*/  STG.E.U8 desc[UR12][R8.64+0x5], RZ ;  /* 0x000005ff08007986 */ /* 0x0003e8000c10110c */
[----:B------:R1:W-:Y:S04]  /*05c0*/  STG.E.U8 desc[UR12][R8.64+0x6], RZ ;  /* 0x000006ff08007986 */ /* 0x0003e8000c10110c */
[----:B------:R1:W-:Y:S02]  /*05d0*/  STG.E.U8 desc[UR12][R8.64+0x7], RZ ;  /* 0x000007ff08007986 */ /* 0x0003e4000c10110c */
.L_x_3:
[----:B------:R-:W-:Y:S05]  /*05e0*/  BRA.U !UP0, `(.L_x_0) ;  /* 0x00000001087c7547 */ /* 0x000fea000b800000 */
[----:B------:R-:W-:Y:S02]  /*05f0*/  UISETP.GE.U32.AND UP1, UPT, UR4, 0x4, UPT ;  /* 0x000000040400788c */ /* 0x000fe4000bf26070 */
[----:B------:R-:W-:Y:S02]  /*0600*/  ULOP3.LUT UR7, UR10, 0x3, URZ, 0xc0, !UPT ;  /* 0x000000030a077892 */ /* 0x000fe4000f8ec0ff */
[----:B------:R-:W-:Y:S02]  /*0610*/  UISETP.GE.U32.AND.EX UP1, UPT, URZ, URZ, UPT, UP1 ;  /* 0x000000ffff00728c */ /* 0x000fe4000bf26110 */
[----:B------:R-:W-:Y:S01]  /*0620*/  UISETP.NE.U32.AND UP0, UPT, UR7, URZ, UPT ;  /* 0x000000ff0700728c */ /* 0x000fe2000bf05070 */
[----:B------:R-:W-:-:S03]  /*0630*/  UMOV UR4, URZ ;  /* 0x000000ff00047c82 */ /* 0x000fc60008000000 */
[----:B------:R-:W-:-:S03]  /*0640*/  UISETP.NE.AND.EX UP0, UPT, UR4, URZ, UPT, UP0 ;  /* 0x000000ff0400728c */ /* 0x000fc6000bf05300 */
[----:B------:R-:W-:Y:S08]  /*0650*/  BRA.U !UP1, `(.L_x_4) ;  /* 0x0000000109207547 */ /* 0x000ff0000b800000 */
[----:B01----:R-:W-:Y:S01]  /*0660*/  IADD3 R8, P0, PT, R14, UR5, RZ ;  /* 0x000000050e087c10 */ /* 0x003fe2000ff1e0ff */
[----:B------:R-:W-:-:S03]  /*0670*/  UIADD3 UR5, UP1, UPT, UR5, 0x4, URZ ;  /* 0x0000000405057890 */ /* 0x000fc6000ff3e0ff */
[----:B------:R-:W-:Y:S01]  /*0680*/  IADD3.X R9, PT, PT, R6, UR6, RZ, P0, !PT ;  /* 0x0000000606097c10 */ /* 0x000fe200087fe4ff */
[----:B------:R-:W-:-:S04]  /*0690*/  UIADD3.X UR6, UPT, UPT, URZ, UR6, URZ, UP1, !UPT ;  /* 0x00000006ff067290 */ /* 0x000fc80008ffe4ff */
[----:B------:R2:W-:Y:S04]  /*06a0*/  STG.E.U8 desc[UR12][R8.64], RZ ;  /* 0x000000ff08007986 */ /* 0x0005e8000c10110c */
[----:B------:R2:W-:Y:S04]  /*06b0*/  STG.E.U8 desc[UR12][R8.64+0x1], RZ ;  /* 0x000001ff08007986 */ /* 0x0005e8000c10110c */
[----:B------:R2:W-:Y:S04]  /*06c0*/  STG.E.U8 desc[UR12][R8.64+0x2], RZ ;  /* 0x000002ff08007986 */ /* 0x0005e8000c10110c */
[----:B------:R2:W-:Y:S02]  /*06d0*/  STG.E.U8 desc[UR12][R8.64+0x3], RZ ;  /* 0x000003ff08007986 */ /* 0x0005e4000c10110c */
.L_x_4:
[----:B------:R-:W-:Y:S05]  /*06e0*/  BRA.U !UP0, `(.L_x_0) ;  /* 0x00000001083c7547 */ /* 0x000fea000b800000 */
[----:B------:R-:W3:Y:S01]  /*06f0*/  LDCU.64 UR8, c[0x0][0x380] ;  /* 0x00007000ff0877ac */ /* 0x000ee20008000a00 */
[----:B012---:R-:W-:Y:S02]  /*0700*/  IMAD.U32 R8, RZ, RZ, UR5 ;  /* 0x00000005ff087e24 */ /* 0x007fe4000f8e00ff */
[----:B------:R-:W-:Y:S02]  /*0710*/  IMAD.U32 R9, RZ, RZ, UR6 ;  /* 0x00000006ff097e24 */ /* 0x000fe4000f8e00ff */
[----:B------:R-:W-:-:S03]  /*0720*/  IMAD.WIDE.U32 R8, R2, UR10, R8 ;  /* 0x0000000a02087c25 */ /* 0x000fc6000f8e0008 */
[----:B---3--:R-:W-:-:S04]  /*0730*/  IADD3 R0, P0, PT, R8, UR8, RZ ;  /* 0x0000000808007c10 */ /* 0x008fc8000ff1e0ff */
[----:B------:R-:W-:-:S09]  /*0740*/  IADD3.X R9, PT, PT, R13, UR9, R9, P0, !PT ;  /* 0x000000090d097c10 */ /* 0x000fd200087fe409 */
.L_x_5:
[----:B------:R-:W-:Y:S01]  /*0750*/  UIADD3 UR7, UP0, UPT, UR7, -0x1, URZ ;  /* 0xffffffff07077890 */ /* 0x000fe2000ff1e0ff */
[----:B------:R-:W-:Y:S01]  /*0760*/  IMAD.MOV.U32 R8, RZ, RZ, R0 ;  /* 0x000000ffff087224 */ /* 0x000fe200078e0000 */
[----:B------:R-:W-:Y:S02]  /*0770*/  IADD3 R0, P0, PT, R0, 0x1, RZ ;  /* 0x0000000100007810 */ /* 0x000fe40007f1e0ff */
[----:B------:R-:W-:Y:S02]  /*0780*/  UIADD3.X UR4, UPT, UPT, UR4, -0x1, URZ, UP0, !UPT ;  /* 0xffffffff04047890 */ /* 0x000fe400087fe4ff */
[----:B------:R-:W-:Y:S01]  /*0790*/  UISETP.NE.U32.AND UP0, UPT, UR7, URZ, UPT ;  /* 0x000000ff0700728c */ /* 0x000fe2000bf05070 */
[----:B------:R0:W-:Y:S03]  /*07a0*/  STG.E.U8 desc[UR12][R8.64], RZ ;  /* 0x000000ff08007986 */ /* 0x0001e6000c10110c */
[----:B------:R-:W-:Y:S01]  /*07b0*/  UISETP.NE.AND.EX UP0, UPT, UR4, URZ, UPT, UP0 ;  /* 0x000000ff0400728c */ /* 0x000fe2000bf05300 */
[----:B0-----:R-:W-:-:S08]  /*07c0*/  IMAD.X R9, RZ, RZ, R9, P0 ;  /* 0x000000ffff097224 */ /* 0x001fd000000e0609 */
[----:B------:R-:W-:Y:S05]  /*07d0*/  BRA.U UP0, `(.L_x_5) ;  /* 0xfffffffd00dc7547 */ /* 0x000fea000b83ffff */
.L_x_0:
[----:B------:R-:W3:Y:S02]  /*07e0*/  LDCU.64 UR4, c[0x0][0x3a8] ;  /* 0x00007500ff0477ac */ /* 0x000ee40008000a00 */
[----:B---3--:R-:W-:-:S04]  /*07f0*/  UISETP.GE.U32.AND UP0, UPT, UR4, 0x2, UPT ;  /* 0x000000020400788c */ /* 0x008fc8000bf06070 */
[----:B------:R-:W-:-:S09]  /*0800*/  UISETP.GE.U32.AND.EX UP0, UPT, UR5, URZ, UPT, UP0 ;  /* 0x000000ff0500728c */ /* 0x000fd2000bf06100 */
[----:B------:R-:W-:Y:S05]  /*0810*/  BRA.U !UP0, `(.L_x_6) ;  /* 0x0000000508247547 */ /* 0x000fea000b800000 */
[----:B------:R3:W4:Y:S01]  /*0820*/  I2F.F64.U64 R26, R16 ;  /* 0x00000010001a7312 */ /* 0x0007220000301800 */
[----:B------:R-:W-:Y:S01]  /*0830*/  UMOV UR7, 0x1 ;  /* 0x0000000100077882 */ /* 0x000fe20000000000 */
[----:B------:R-:W-:-:S05]  /*0840*/  UMOV UR4, URZ ;  /* 0x000000ff00047c82 */ /* 0x000fca0008000000 */
.L_x_14:
[----:B------:R-:W5:Y:S02]  /*0850*/  LDCU.128 UR8, c[0x0][0x3a0] ;  /* 0x00007400ff0877ac */ /* 0x000f640008000c00 */
[----:B-----5:R-:W-:-:S04]  /*0860*/  ULEA UR5, UP0, UR7, UR8, 0x3 ;  /* 0x0000000807057291 */ /* 0x020fc8000f8018ff */
[----:B------:R-:W-:Y:S02]  /*0870*/  ULEA.HI.X UR6, UR7, UR9, UR4, 0x3, UP0 ;  /* 0x0000000907067291 */ /* 0x000fe400080f1c04 */
[----:B0-----:R-:W-:-:S04]  /*0880*/  IMAD.U32 R12, RZ, RZ, UR5 ;  /* 0x00000005ff0c7e24 */ /* 0x001fc8000f8e00ff */
[----:B------:R-:W-:-:S05]  /*0890*/  IMAD.U32 R13, RZ, RZ, UR6 ;  /* 0x00000006ff0d7e24 */ /* 0x000fca000f8e00ff */
[----:B------:R-:W5:Y:S01]  /*08a0*/  LDG.E.64 R10, desc[UR12][R12.64] ;  /* 0x0000000c0c0a7981 */ /* 0x000f62000c1e1b00 */
[----:B012---:R-:W-:Y:S01]  /*08b0*/  IMAD.MOV.U32 R8, RZ, RZ, 0x1 ;  /* 0x00000001ff087424 */ /* 0x007fe200078e00ff */
[----:B----4-:R-:W-:Y:S01]  /*08c0*/  FSETP.GEU.AND P1, PT, |R27|, 6.5827683646048100446e-37, PT ;  /* 0x036000001b00780b */ /* 0x010fe20003f2e200 */
[----:B------:R-:W-:Y:S01]  /*08d0*/  UIADD3 UR7, UP1, UPT, UR7, 0x1, URZ ;  /* 0x0000000107077890 */ /* 0x000fe2000ff3e0ff */
[----:B------:R-:W-:Y:S03]  /*08e0*/  BSSY.RECONVERGENT B0, `(.L_x_7) ;  /* 0x0000015000007945 */ /* 0x000fe60003800200 */
[----:B------:R-:W-:Y:S02]  /*08f0*/  UISETP.NE.U32.AND UP0, UPT, UR7, UR10, UPT ;  /* 0x0000000a0700728c */ /* 0x000fe4000bf05070 */
[----:B------:R-:W-:-:S04]  /*0900*/  UIADD3.X UR4, UPT, UPT, URZ, UR4, URZ, UP1, !UPT ;  /* 0x00000004ff047290 */ /* 0x000fc80008ffe4ff */
[----:B------:R-:W-:Y:S01]  /*0910*/  UISETP.NE.AND.EX UP0, UPT, UR4, UR11, UPT, UP0 ;  /* 0x0000000b0400728c */ /* 0x000fe2000bf05300 */
[----:B-----5:R-:W0:Y:S08]  /*0920*/  I2F.F64.U64 R28, R10 ;  /* 0x0000000a001c7312 */ /* 0x020e300000301800 */
[----:B0-----:R-:W0:Y:S02]  /*0930*/  MUFU.RCP64H R9, R29 ;  /* 0x0000001d00097308 */ /* 0x001e240000001800 */
[----:B0-----:R-:W-:-:S08]  /*0940*/  DFMA R18, -R28, R8, 1 ;  /* 0x3ff000001c12742b */ /* 0x001fd00000000108 */
[----:B------:R-:W-:-:S08]  /*0950*/  DFMA R18, R18, R18, R18 ;  /* 0x000000121212722b */ /* 0x000fd00000000012 */
[----:B------:R-:W-:-:S08]  /*0960*/  DFMA R18, R8, R18, R8 ;  /* 0x000000120812722b */ /* 0x000fd00000000008 */
[----:B------:R-:W-:-:S08]  /*0970*/  DFMA R8, -R28, R18, 1 ;  /* 0x3ff000001c08742b */ /* 0x000fd00000000112 */
[----:B------:R-:W-:-:S08]  /*0980*/  DFMA R8, R18, R8, R18 ;  /* 0x000000081208722b */ /* 0x000fd00000000012 */
[----:B------:R-:W-:-:S08]  /*0990*/  DMUL R18, R26, R8 ;  /* 0x000000081a127228 */ /* 0x000fd00000000000 */
[----:B------:R-:W-:-:S08]  /*09a0*/  DFMA R20, -R28, R18, R26 ;  /* 0x000000121c14722b */ /* 0x000fd0000000011a */
[----:B------:R-:W-:-:S10]  /*09b0*/  DFMA R8, R8, R20, R18 ;  /* 0x000000140808722b */ /* 0x000fd40000000012 */
[----:B------:R-:W-:-:S05]  /*09c0*/  FFMA R0, RZ, R29, R9 ;  /* 0x0000001dff007223 */ /* 0x000fca0000000009 */
[----:B------:R-:W-:-:S13]  /*09d0*/  FSETP.GT.AND P0, PT, |R0|, 1.469367938527859385e-39, PT ;  /* 0x001000000000780b */ /* 0x000fda0003f04200 */
[----:B------:R-:W-:Y:S05]  /*09e0*/  @P0 BRA P1, `(.L_x_8) ;  /* 0x0000000000100947 */ /* 0x000fea0000800000 */
[----:B------:R-:W-:-:S07]  /*09f0*/  MOV R0, 0xa10 ;  /* 0x00000a1000007802 */ /* 0x000fce0000000f00 */
[----:B---3--:R-:W-:Y:S05]  /*0a00*/  CALL.REL.NOINC `($__internal_0_$__cuda_sm20_div_rn_f64_full) ;  /* 0x0000000000bc7944 */ /* 0x008fea0003c00000 */
[----:B------:R-:W-:Y:S02]  /*0a10*/  IMAD.MOV.U32 R8, RZ, RZ, R20 ;  /* 0x000000ffff087224 */ /* 0x000fe400078e0014 */
[----:B------:R-:W-:-:S07]  /*0a20*/  IMAD.MOV.U32 R9, RZ, RZ, R21 ;  /* 0x000000ffff097224 */ /* 0x000fce00078e0015 */
.L_x_8:
[----:B------:R-:W-:Y:S05]  /*0a30*/  BSYNC.RECONVERGENT B0 ;  /* 0x0000000000007941 */ /* 0x000fea0003800200 */
.L_x_7:
[----:B------:R-:W0:Y:S01]  /*0a40*/  FRND.F64.FLOOR R8, R8 ;  /* 0x0000000800087313 */ /* 0x000e220000305800 */
[----:B------:R-:W-:Y:S01]  /*0a50*/  BSSY.RECONVERGENT B0, `(.L_x_9) ;  /* 0x0000024000007945 */ /* 0x000fe20003800200 */
[----:B0-----:R-:W-:-:S10]  /*0a60*/  DMUL R28, R28, R8 ;  /* 0x000000081c1c7228 */ /* 0x001fd40000000000 */
[----:B------:R-:W0:Y:S02]  /*0a70*/  F2I.U64.F64.TRUNC R28, R28 ;  /* 0x0000001c001c7311 */ /* 0x000e24000030d800 */
[----:B0-----:R-:W-:-:S04]  /*0a80*/  ISETP.GE.U32.AND P0, PT, R28, R16, PT ;  /* 0x000000101c00720c */ /* 0x001fc80003f06070 */
[----:B------:R-:W-:-:S04]  /*0a90*/  ISETP.GE.U32.AND.EX P0, PT, R29, R17, PT, P0 ;  /* 0x000000111d00720c */ /* 0x000fc80003f06100 */
[----:B------:R-:W-:Y:S02]  /*0aa0*/  SEL R21, R10, RZ, !P0 ;  /* 0x000000ff0a157207 */ /* 0x000fe40004000000 */
[----:B------:R-:W-:Y:S02]  /*0ab0*/  SEL R19, R11, RZ, !P0 ;  /* 0x000000ff0b137207 */ /* 0x000fe40004000000 */
[----:B------:R-:W-:-:S05]  /*0ac0*/  IADD3 R21, P0, PT, R28, R21, RZ ;  /* 0x000000151c157210 */ /* 0x000fca0007f1e0ff */
[----:B------:R-:W-:Y:S01]  /*0ad0*/  IMAD.X R18, R29, 0x1, R19, P0 ;  /* 0x000000011d127824 */ /* 0x000fe200000e0613 */
[----:B------:R-:W-:-:S04]  /*0ae0*/  ISETP.GT.U32.AND P0, PT, R21, R3, PT ;  /* 0x000000031500720c */ /* 0x000fc80003f04070 */
[----:B------:R-:W-:-:S13]  /*0af0*/  ISETP.GT.U32.AND.EX P0, PT, R18, R7, PT, P0 ;  /* 0x000000071200720c */ /* 0x000fda0003f04100 */
[----:B------:R-:W-:Y:S05]  /*0b00*/  @P0 BRA `(.L_x_10) ;  /* 0x0000000000600947 */ /* 0x000fea0003800000 */
.L_x_13:
[----:B------:R-:W-:-:S05]  /*0b10*/  IADD3 R0, P0, PT, R21, -R16, RZ ;  /* 0x8000001015007210 */ /* 0x000fca0007f1e0ff */
[----:B0-----:R-:W-:-:S05]  /*0b20*/  IMAD.X R19, R18, 0x1, ~R17, P0 ;  /* 0x0000000112137824 */ /* 0x001fca00000e0e11 */
[----:B------:R-:W-:-:S04]  /*0b30*/  SHF.R.U64 R9, R0, 0x4, R19 ;  /* 0x0000000400097819 */ /* 0x000fc80000001213 */
[----:B------:R-:W-:-:S04]  /*0b40*/  IADD3 R8, P0, PT, R9, R14, RZ ;  /* 0x0000000e09087210 */ /* 0x000fc80007f1e0ff */
[----:B------:R-:W-:-:S05]  /*0b50*/  LEA.HI.X R9, R19, R6, RZ, 0x1c, P0 ;  /* 0x0000000613097211 */ /* 0x000fca00000fe4ff */
[----:B------:R-:W2:Y:S01]  /*0b60*/  LDG.E.U8 R20, desc[UR12][R8.64] ;  /* 0x0000000c08147981 */ /* 0x000ea2000c1e1100 */
[----:B------:R-:W-:Y:S01]  /*0b70*/  SHF.R.U32.HI R0, RZ, 0x1, R0 ;  /* 0x00000001ff007819 */ /* 0x000fe20000011600 */
[----:B------:R-:W-:Y:S01]  /*0b80*/  IMAD.MOV.U32 R19, RZ, RZ, 0x1 ;  /* 0x00000001ff137424 */ /* 0x000fe200078e00ff */
[----:B------:R-:W-:Y:S02]  /*0b90*/  BSSY.RECONVERGENT B1, `(.L_x_11) ;  /* 0x000000a000017945 */ /* 0x000fe40003800200 */
[----:B------:R-:W-:-:S04]  /*0ba0*/  LOP3.LUT R0, R0, 0x7, RZ, 0xc, !PT ;  /* 0x0000000700007812 */ /* 0x000fc800078e0cff */
[----:B------:R-:W-:-:S04]  /*0bb0*/  SHF.L.U32 R19, R19, R0, RZ ;  /* 0x0000000013137219 */ /* 0x000fc800000006ff */
[----:B--2---:R-:W-:-:S13]  /*0bc0*/  LOP3.LUT P0, RZ, R20, R19, RZ, 0xc0, !PT ;  /* 0x0000001314ff7212 */ /* 0x004fda000780c0ff */
[----:B------:R-:W-:Y:S05]  /*0bd0*/  @P0 BRA `(.L_x_12) ;  /* 0x0000000000140947 */ /* 0x000fea0003800000 */
[----:B------:R-:W-:-:S05]  /*0be0*/  LOP3.LUT R19, R20, R19, RZ, 0xfc, !PT ;  /* 0x0000001314137212 */ /* 0x000fca00078efcff */
[----:B------:R0:W-:Y:S04]  /*0bf0*/  STG.E.U8 desc[UR12][R8.64], R19 ;  /* 0x0000001308007986 */ /* 0x0001e8000c10110c */
[----:B------:R0:W5:Y:S01]  /*0c00*/  LDG.E.64 R10, desc[UR12][R12.64] ;  /* 0x0000000c0c0a7981 */ /* 0x000162000c1e1b00 */
[----:B------:R-:W-:-:S04]  /*0c10*/  IADD3 R4, P0, PT, R4, -0x1, RZ ;  /* 0xffffffff04047810 */ /* 0x000fc80007f1e0ff */
[----:B------:R-:W-:-:S09]  /*0c20*/  IADD3.X R5, PT, PT, R5, -0x1, RZ, P0, !PT ;  /* 0xffffffff05057810 */ /* 0x000fd200007fe4ff */
.L_x_12:
[----:B------:R-:W-:Y:S05]  /*0c30*/  BSYNC.RECONVERGENT B1 ;  /* 0x0000000000017941 */ /* 0x000fea0003800200 */
.L_x_11:
[----:B-----5:R-:W-:-:S04]  /*0c40*/  LEA R21, P0, R10, R21, 0x1 ;  /* 0x000000150a157211 */ /* 0x020fc800078008ff */
[----:B------:R-:W-:Y:S02]  /*0c50*/  LEA.HI.X R18, R10, R18, R11, 0x1, P0 ;  /* 0x000000120a127211 */ /* 0x000fe400000f0c0b */
[----:B------:R-:W-:-:S04]  /*0c60*/  ISETP.GT.U32.AND P0, PT, R21, R3, PT ;  /* 0x000000031500720c */ /* 0x000fc80003f04070 */
[----:B------:R-:W-:-:S13]  /*0c70*/  ISETP.GT.U32.AND.EX P0, PT, R18, R7, PT, P0 ;  /* 0x000000071200720c */ /* 0x000fda0003f04100 */
[----:B------:R-:W-:Y:S05]  /*0c80*/  @!P0 BRA `(.L_x_13) ;  /* 0xfffffffc00a08947 */ /* 0x000fea000383ffff */
.L_x_10:
[----:B------:R-:W-:Y:S05]  /*0c90*/  BSYNC.RECONVERGENT B0 ;  /* 0x0000000000007941 */ /* 0x000fea0003800200 */
.L_x_9:
[----:B------:R-:W-:Y:S05]  /*0ca0*/  BRA.U UP0, `(.L_x_14) ;  /* 0xfffffff900e87547 */ /* 0x000fea000b83ffff */
.L_x_6:
[----:B------:R-:W4:Y:S02]  /*0cb0*/  LDCU.64 UR8, c[0x0][0x398] ;  /* 0x00007300ff0877ac */ /* 0x000f240008000a00 */
[----:B----4-:R-:W-:-:S04]  /*0cc0*/  LEA R6, P0, R2, UR8, 0x3 ;  /* 0x0000000802067c11 */ /* 0x010fc8000f8018ff */
[----:B------:R-:W-:-:S05]  /*0cd0*/  LEA.HI.X R7, R2, UR9, RZ, 0x3, P0 ;  /* 0x0000000902077c11 */ /* 0x000fca00080f1cff */
[----:B------:R-:W-:Y:S01]  /*0ce0*/  STG.E.64 desc[UR12][R6.64], R4 ;  /* 0x0000000406007986 */ /* 0x000fe2000c101b0c */
[----:B------:R-:W-:Y:S05]  /*0cf0*/  EXIT ;  /* 0x000000000000794d */ /* 0x000fea0003800000 */
        .weak           $__internal_0_$__cuda_sm20_div_rn_f64_full
        .type           $__internal_0_$__cuda_sm20_div_rn_f64_full,@function
        .size           $__internal_0_$__cuda_sm20_div_rn_f64_full,(.L_x_21 - $__internal_0_$__cuda_sm20_div_rn_f64_full)
$__internal_0_$__cuda_sm20_div_rn_f64_full:
[----:B------:R-:W-:Y:S01]  /*0d00*/  FSETP.GEU.AND P2, PT, |R27|, 1.469367938527859385e-39, PT ;  /* 0x001000001b00780b */ /* 0x000fe20003f4e200 */
[----:B------:R-:W-:Y:S01]  /*0d10*/  IMAD.MOV.U32 R31, RZ, RZ, 0x1ca00000 ;  /* 0x1ca00000ff1f7424 */ /* 0x000fe200078e00ff */
[C---:B------:R-:W-:Y:S01]  /*0d20*/  FSETP.GEU.AND P0, PT, |R29|.reuse, 1.469367938527859385e-39, PT ;  /* 0x001000001d00780b */ /* 0x040fe20003f0e200 */
[----:B------:R-:W-:Y:S01]  /*0d30*/  IMAD.MOV.U32 R18, RZ, RZ, R26 ;  /* 0x000000ffff127224 */ /* 0x000fe200078e001a */
[----:B------:R-:W-:Y:S01]  /*0d40*/  LOP3.LUT R8, R29, 0x800fffff, RZ, 0xc0, !PT ;  /* 0x800fffff1d087812 */ /* 0x000fe200078ec0ff */
[----:B------:R-:W-:Y:S01]  /*0d50*/  IMAD.MOV.U32 R20, RZ, RZ, 0x1 ;  /* 0x00000001ff147424 */ /* 0x000fe200078e00ff */
[----:B------:R-:W-:Y:S01]  /*0d60*/  LOP3.LUT R30, R27, 0x7ff00000, RZ, 0xc0, !PT ;  /* 0x7ff000001b1e7812 */ /* 0x000fe200078ec0ff */
[----:B------:R-:W-:Y:S01]  /*0d70*/  BSSY.RECONVERGENT B1, `(.L_x_15) ;  /* 0x0000050000017945 */ /* 0x000fe20003800200 */
[----:B------:R-:W-:Y:S01]  /*0d80*/  LOP3.LUT R9, R8, 0x3ff00000, RZ, 0xfc, !PT ;  /* 0x3ff0000008097812 */ /* 0x000fe200078efcff */
[----:B------:R-:W-:Y:S01]  /*0d90*/  IMAD.MOV.U32 R8, RZ, RZ, R28 ;  /* 0x000000ffff087224 */ /* 0x000fe200078e001c */
[----:B------:R-:W-:-:S03]  /*0da0*/  LOP3.LUT R33, R29, 0x7ff00000, RZ, 0xc0, !PT ;  /* 0x7ff000001d217812 */ /* 0x000fc600078ec0ff */
[----:B------:R-:W-:Y:S01]  /*0db0*/  @!P2 LOP3.LUT R19, R29, 0x7ff00000, RZ, 0xc0, !PT ;  /* 0x7ff000001d13a812 */ /* 0x000fe200078ec0ff */
[----:B------:R-:W-:Y:S01]  /*0dc0*/  @!P2 IMAD.MOV.U32 R22, RZ, RZ, RZ ;  /* 0x000000ffff16a224 */ /* 0x000fe200078e00ff */
[----:B------:R-:W-:Y:S01]  /*0dd0*/  @!P0 DMUL R8, R28, 8.98846567431157953865e+307 ;  /* 0x7fe000001c088828 */ /* 0x000fe20000000000 */
[C---:B------:R-:W-:Y:S02]  /*0de0*/  ISETP.GE.U32.AND P1, PT, R30.reuse, R33, PT ;  /* 0x000000211e00720c */ /* 0x040fe40003f26070 */
[----:B------:R-:W-:Y:S02]  /*0df0*/  @!P2 ISETP.GE.U32.AND P3, PT, R30, R19, PT ;  /* 0x000000131e00a20c */ /* 0x000fe40003f66070 */
[C---:B------:R-:W-:Y:S01]  /*0e00*/  SEL R19, R31.reuse, 0x63400000, !P1 ;  /* 0x634000001f137807 */ /* 0x040fe20004800000 */
[----:B------:R-:W0:Y:S01]  /*0e10*/  MUFU.RCP64H R21, R9 ;  /* 0x0000000900157308 */ /* 0x000e220000001800 */
[----:B------:R-:W-:Y:S02]  /*0e20*/  @!P2 SEL R23, R31, 0x63400000, !P3 ;  /* 0x634000001f17a807 */ /* 0x000fe40005800000 */
[----:B------:R-:W-:-:S02]  /*0e30*/  LOP3.LUT R19, R19, 0x800fffff, R27, 0xf8, !PT ;  /* 0x800fffff13137812 */ /* 0x000fc400078ef81b */
[----:B------:R-:W-:Y:S02]  /*0e40*/  @!P2 LOP3.LUT R23, R23, 0x80000000, R27, 0xf8, !PT ;  /* 0x800000001717a812 */ /* 0x000fe400078ef81b */
[----:B------:R-:W-:Y:S02]  /*0e50*/  @!P0 LOP3.LUT R33, R9, 0x7ff00000, RZ, 0xc0, !PT ;  /* 0x7ff0000009218812 */ /* 0x000fe400078ec0ff */
[----:B------:R-:W-:-:S06]  /*0e60*/  @!P2 LOP3.LUT R23, R23, 0x100000, RZ, 0xfc, !PT ;  /* 0x001000001717a812 */ /* 0x000fcc00078efcff */
[----:B------:R-:W-:Y:S02]  /*0e70*/  @!P2 DFMA R18, R18, 2, -R22 ;  /* 0x400000001212a82b */ /* 0x000fe40000000816 */
[----:B0-----:R-:W-:-:S08]  /*0e80*/  DFMA R22, R20, -R8, 1 ;  /* 0x3ff000001416742b */ /* 0x001fd00000000808 */
[----:B------:R-:W-:-:S08]  /*0e90*/  DFMA R22, R22, R22, R22 ;  /* 0x000000161616722b */ /* 0x000fd00000000016 */
[----:B------:R-:W-:-:S08]  /*0ea0*/  DFMA R22, R20, R22, R20 ;  /* 0x000000161416722b */ /* 0x000fd00000000014 */
[----:B------:R-:W-:-:S08]  /*0eb0*/  DFMA R20, R22, -R8, 1 ;  /* 0x3ff000001614742b */ /* 0x000fd00000000808 */
[----:B------:R-:W-:-:S08]  /*0ec0*/  DFMA R20, R22, R20, R22 ;  /* 0x000000141614722b */ /* 0x000fd00000000016 */
[----:B------:R-:W-:-:S08]  /*0ed0*/  DMUL R22, R20, R18 ;  /* 0x0000001214167228 */ /* 0x000fd00000000000 */
[----:B------:R-:W-:-:S08]  /*0ee0*/  DFMA R24, R22, -R8, R18 ;  /* 0x800000081618722b */ /* 0x000fd00000000012 */
[----:B------:R-:W-:Y:S01]  /*0ef0*/  DFMA R24, R20, R24, R22 ;  /* 0x000000181418722b */ /* 0x000fe20000000016 */
[----:B------:R-:W-:Y:S01]  /*0f00*/  IMAD.MOV.U32 R22, RZ, RZ, R30 ;  /* 0x000000ffff167224 */ /* 0x000fe200078e001e */
[----:B------:R-:W-:-:S05]  /*0f10*/  @!P2 LOP3.LUT R22, R19, 0x7ff00000, RZ, 0xc0, !PT ;  /* 0x7ff000001316a812 */ /* 0x000fca00078ec0ff */
[----:B------:R-:W-:-:S05]  /*0f20*/  VIADD R20, R22, 0xffffffff ;  /* 0xffffffff16147836 */ /* 0x000fca0000000000 */
[----:B------:R-:W-:Y:S01]  /*0f30*/  ISETP.GT.U32.AND P0, PT, R20, 0x7feffffe, PT ;  /* 0x7feffffe1400780c */ /* 0x000fe20003f04070 */
[----:B------:R-:W-:-:S05]  /*0f40*/  VIADD R20, R33, 0xffffffff ;  /* 0xffffffff21147836 */ /* 0x000fca0000000000 */
[----:B------:R-:W-:-:S13]  /*0f50*/  ISETP.GT.U32.OR P0, PT, R20, 0x7feffffe, P0 ;  /* 0x7feffffe1400780c */ /* 0x000fda0000704470 */
[----:B------:R-:W-:Y:S05]  /*0f60*/  @P0 BRA `(.L_x_16) ;  /* 0x00000000006c0947 */ /* 0x000fea0003800000 */
[----:B------:R-:W-:Y:S01]  /*0f70*/  LOP3.LUT R21, R29, 0x7ff00000, RZ, 0xc0, !PT ;  /* 0x7ff000001d157812 */ /* 0x000fe200078ec0ff */
[----:B------:R-:W-:-:S03]  /*0f80*/  IMAD.MOV.U32 R22, RZ, RZ, RZ ;  /* 0x000000ffff167224 */ /* 0x000fc600078e00ff */
[CC--:B------:R-:W-:Y:S02]  /*0f90*/  VIADDMNMX R20, R30.reuse, -R21.reuse, 0xb9600000, !PT ;  /* 0xb96000001e147446 */ /* 0x0c0fe40007800915 */
[----:B------:R-:W-:Y:S02]  /*0fa0*/  ISETP.GE.U32.AND P0, PT, R30, R21, PT ;  /* 0x000000151e00720c */ /* 0x000fe40003f06070 */
[----:B------:R-:W-:Y:S02]  /*0fb0*/  VIMNMX R20, PT, PT, R20, 0x46a00000, PT ;  /* 0x46a0000014147848 */ /* 0x000fe40003fe0100 */
[----:B------:R-:W-:-:S05]  /*0fc0*/  SEL R31, R31, 0x63400000, !P0 ;  /* 0x634000001f1f7807 */ /* 0x000fca0004000000 */
[----:B------:R-:W-:-:S04]  /*0fd0*/  IMAD.IADD R30, R20, 0x1, -R31 ;  /* 0x00000001141e7824 */ /* 0x000fc800078e0a1f */
[----:B------:R-:W-:-:S06]  /*0fe0*/  VIADD R23, R30, 0x7fe00000 ;  /* 0x7fe000001e177836 */ /* 0x000fcc0000000000 */
[----:B------:R-:W-:-:S10]  /*0ff0*/  DMUL R20, R24, R22 ;  /* 0x0000001618147228 */ /* 0x000fd40000000000 */
[----:B------:R-:W-:-:S13]  /*1000*/  FSETP.GTU.AND P0, PT, |R21|, 1.469367938527859385e-39, PT ;  /* 0x001000001500780b */ /* 0x000fda0003f0c200 */
[----:B------:R-:W-:Y:S05]  /*1010*/  @P0 BRA `(.L_x_17) ;  /* 0x0000000000940947 */ /* 0x000fea0003800000 */
[----:B------:R-:W-:Y:S01]  /*1020*/  DFMA R8, R24, -R8, R18 ;  /* 0x800000081808722b */ /* 0x000fe20000000012 */
[----:B------:R-:W-:-:S09]  /*1030*/  IMAD.MOV.U32 R22, RZ, RZ, RZ ;  /* 0x000000ffff167224 */ /* 0x000fd200078e00ff */
[C---:B------:R-:W-:Y:S02]  /*1040*/  FSETP.NEU.AND P0, PT, R9.reuse, RZ, PT ;  /* 0x000000ff0900720b */ /* 0x040fe40003f0d000 */
[----:B------:R-:W-:-:S04]  /*1050*/  LOP3.LUT R19, R9, 0x80000000, R29, 0x48, !PT ;  /* 0x8000000009137812 */ /* 0x000fc800078e481d */
[----:B------:R-:W-:-:S07]  /*1060*/  LOP3.LUT R23, R19, R23, RZ, 0xfc, !PT ;  /* 0x0000001713177212 */ /* 0x000fce00078efcff */
[----:B------:R-:W-:Y:S05]  /*1070*/  @!P0 BRA `(.L_x_17) ;  /* 0x00000000007c8947 */ /* 0x000fea0003800000 */
[----:B------:R-:W-:Y:S01]  /*1080*/  IMAD.MOV R9, RZ, RZ, -R30 ;  /* 0x000000ffff097224 */ /* 0x000fe200078e0a1e */
[----:B------:R-:W-:Y:S01]  /*1090*/  DMUL.RP R22, R24, R22 ;  /* 0x0000001618167228 */ /* 0x000fe20000008000 */
[----:B------:R-:W-:-:S06]  /*10a0*/  IMAD.MOV.U32 R8, RZ, RZ, RZ ;  /* 0x000000ffff087224 */ /* 0x000fcc00078e00ff */
[----:B------:R-:W-:-:S03]  /*10b0*/  DFMA R8, R20, -R8, R24 ;  /* 0x800000081408722b */ /* 0x000fc60000000018 */
[----:B------:R-:W-:-:S03]  /*10c0*/  LOP3.LUT R19, R23, R19, RZ, 0x3c, !PT ;  /* 0x0000001317137212 */ /* 0x000fc600078e3cff */
[----:B------:R-:W-:-:S04]  /*10d0*/  IADD3 R8, PT, PT, -R30, -0x43300000, RZ ;  /* 0xbcd000001e087810 */ /* 0x000fc80007ffe1ff */
[----:B------:R-:W-:-:S04]  /*10e0*/  FSETP.NEU.AND P0, PT, |R9|, R8, PT ;  /* 0x000000080900720b */ /* 0x000fc80003f0d200 */
[----:B------:R-:W-:Y:S02]  /*10f0*/  FSEL R20, R22, R20, !P0 ;  /* 0x0000001416147208 */ /* 0x000fe40004000000 */
[----:B------:R-:W-:Y:S01]  /*1100*/  FSEL R21, R19, R21, !P0 ;  /* 0x0000001513157208 */ /* 0x000fe20004000000 */
[----:B------:R-:W-:Y:S06]  /*1110*/  BRA `(.L_x_17) ;  /* 0x0000000000547947 */ /* 0x000fec0003800000 */
.L_x_16:
[----:B------:R-:W-:-:S14]  /*1120*/  DSETP.NAN.AND P0, PT, R26, R26, PT ;  /* 0x0000001a1a00722a */ /* 0x000fdc0003f08000 */
[----:B------:R-:W-:Y:S05]  /*1130*/  @P0 BRA `(.L_x_18) ;  /* 0x0000000000440947 */ /* 0x000fea0003800000 */
[----:B------:R-:W-:-:S14]  /*1140*/  DSETP.NAN.AND P0, PT, R28, R28, PT ;  /* 0x0000001c1c00722a */ /* 0x000fdc0003f08000 */
[----:B------:R-:W-:Y:S05]  /*1150*/  @P0 BRA `(.L_x_19) ;  /* 0x0000000000300947 */ /* 0x000fea0003800000 */
[----:B------:R-:W-:Y:S01]  /*1160*/  ISETP.NE.AND P0, PT, R22, R33, PT ;  /* 0x000000211600720c */ /* 0x000fe20003f05270 */
[----:B------:R-:W-:Y:S02]  /*1170*/  IMAD.MOV.U32 R20, RZ, RZ, 0x0 ;  /* 0x00000000ff147424 */ /* 0x000fe400078e00ff */
[----:B------:R-:W-:-:S10]  /*1180*/  IMAD.MOV.U32 R21, RZ, RZ, -0x80000 ;  /* 0xfff80000ff157424 */ /* 0x000fd400078e00ff */
[----:B------:R-:W-:Y:S05]  /*1190*/  @!P0 BRA `(.L_x_17) ;  /* 0x0000000000348947 */ /* 0x000fea0003800000 */
[----:B------:R-:W-:Y:S02]  /*11a0*/  ISETP.NE.AND P0, PT, R22, 0x7ff00000, PT ;  /* 0x7ff000001600780c */ /* 0x000fe40003f05270 */
[----:B------:R-:W-:Y:S02]  /*11b0*/  LOP3.LUT R21, R27, 0x80000000, R29, 0x48, !PT ;  /* 0x800000001b157812 */ /* 0x000fe400078e481d */
[----:B------:R-:W-:-:S13]  /*11c0*/  ISETP.EQ.OR P0, PT, R33, RZ, !P0 ;  /* 0x000000ff2100720c */ /* 0x000fda0004702670 */
[----:B------:R-:W-:Y:S01]  /*11d0*/  @P0 LOP3.LUT R8, R21, 0x7ff00000, RZ, 0xfc, !PT ;  /* 0x7ff0000015080812 */ /* 0x000fe200078efcff */
[----:B------:R-:W-:Y:S02]  /*11e0*/  @!P0 IMAD.MOV.U32 R20, RZ, RZ, RZ ;  /* 0x000000ffff148224 */ /* 0x000fe400078e00ff */
[----:B------:R-:W-:Y:S02]  /*11f0*/  @P0 IMAD.MOV.U32 R20, RZ, RZ, RZ ;  /* 0x000000ffff140224 */ /* 0x000fe400078e00ff */
[----:B------:R-:W-:Y:S01]  /*1200*/  @P0 IMAD.MOV.U32 R21, RZ, RZ, R8 ;  /* 0x000000ffff150224 */ /* 0x000fe200078e0008 */
[----:B------:R-:W-:Y:S06]  /*1210*/  BRA `(.L_x_17) ;  /* 0x0000000000147947 */ /* 0x000fec0003800000 */
.L_x_19:
[----:B------:R-:W-:Y:S01]  /*1220*/  LOP3.LUT R21, R29, 0x80000, RZ, 0xfc, !PT ;  /* 0x000800001d157812 */ /* 0x000fe200078efcff */
[----:B------:R-:W-:Y:S01]  /*1230*/  IMAD.MOV.U32 R20, RZ, RZ, R28 ;  /* 0x000000ffff147224 */ /* 0x000fe200078e001c */
[----:B------:R-:W-:Y:S06]  /*1240*/  BRA `(.L_x_17) ;  /* 0x0000000000087947 */ /* 0x000fec0003800000 */
.L_x_18:
[----:B------:R-:W-:Y:S01]  /*1250*/  LOP3.LUT R21, R27, 0x80000, RZ, 0xfc, !PT ;  /* 0x000800001b157812 */ /* 0x000fe200078efcff */
[----:B------:R-:W-:-:S07]  /*1260*/  IMAD.MOV.U32 R20, RZ, RZ, R26 ;  /* 0x000000ffff147224 */ /* 0x000fce00078e001a */
.L_x_17:
[----:B------:R-:W-:Y:S05]  /*1270*/  BSYNC.RECONVERGENT B1 ;  /* 0x0000000000017941 */ /* 0x000fea0003800200 */
.L_x_15:
[----:B------:R-:W-:Y:S02]  /*1280*/  IMAD.MOV.U32 R8, RZ, RZ, R0 ;  /* 0x000000ffff087224 */ /* 0x000fe400078e0000 */
[----:B------:R-:W-:-:S04]  /*1290*/  IMAD.MOV.U32 R9, RZ, RZ, 0x0 ;  /* 0x00000000ff097424 */ /* 0x000fc800078e00ff */
[----:B------:R-:W-:Y:S05]  /*12a0*/  RET.REL.NODEC R8 `(_Z10sieveChunkPhmmPmS0_mmmm) ;  /* 0xffffffec08547950 */ /* 0x000fea0003c3ffff */
.L_x_20:
[----:B------:R-:W-:-:S00]  /*12b0*/  BRA `(.L_x_20) ;  /* 0xfffffffc00fc7947 */ /* 0x000fc0000383ffff */
[----:B------:R-:W-:-:S00]  /*12c0*/  NOP ;  /* 0x0000000000007918 */ /* 0x000fc00000000000 */
        /* <DEDUP_REMOVED lines=11> */
.L_x_21:


//--------------------- .nv.shared.reserved.0     --------------------------
	.section	.nv.shared.reserved.0,"aw",@nobits
	.weak		__nv_reservedSMEM_offset_0_alias
	.size		__nv_reservedSMEM_offset_0_alias, 0, 64
	.other		__nv_reservedSMEM_offset_0_alias,@"STO_CUDA_RESERVED_SHARED STV_DEFAULT"
__nv_reservedSMEM_offset_0_alias:
	.zero		0
	.zero		64


//--------------------- .nv.constant0._Z10sieveChunkPhmmPmS0_mmmm --------------------------
	.section	.nv.constant0._Z10sieveChunkPhmmPmS0_mmmm,"a",@progbits
	.sectionflags	@""
	.align	4
.nv.constant0._Z10sieveChunkPhmmPmS0_mmmm:
	.zero		968


//--------------------- SYMBOLS --------------------------

	.type		.nv.reservedSmem.offset0,@object
	.size		.nv.reservedSmem.offset0,0x4
